//
// Generated by NVIDIA NVVM Compiler
//
// Compiler Build ID: CL-36424714
// Cuda compilation tools, release 13.0, V13.0.88
// Based on NVVM 20.0.0
//

.version 9.0
.target sm_100
.address_size 64

	// .globl	_Z15MatrixSummationPfS_i

.visible .entry _Z15MatrixSummationPfS_i(
	.param .u64 .ptr .align 1 _Z15MatrixSummationPfS_i_param_0,
	.param .u64 .ptr .align 1 _Z15MatrixSummationPfS_i_param_1,
	.param .u32 _Z15MatrixSummationPfS_i_param_2
)
{
	.reg .pred 	%p<2>;
	.reg .b32 	%r<6>;
	.reg .b32 	%f<4>;
	.reg .b64 	%rd<8>;

	ld.param.u64 	%rd1, [_Z15MatrixSummationPfS_i_param_0];
	ld.param.u64 	%rd2, [_Z15MatrixSummationPfS_i_param_1];
	ld.param.u32 	%r2, [_Z15MatrixSummationPfS_i_param_2];
	mov.u32 	%r3, %ctaid.x;
	mov.u32 	%r4, %ntid.x;
	mov.u32 	%r5, %tid.x;
	mad.lo.s32 	%r1, %r3, %r4, %r5;
	setp.ge.s32 	%p1, %r1, %r2;
	@%p1 bra 	$L__BB0_2;
	cvta.to.global.u64 	%rd3, %rd1;
	cvta.to.global.u64 	%rd4, %rd2;
	mul.wide.s32 	%rd5, %r1, 4;
	add.s64 	%rd6, %rd3, %rd5;
	ld.global.f32 	%f1, [%rd6];
	add.s64 	%rd7, %rd4, %rd5;
	ld.global.f32 	%f2, [%rd7];
	add.f32 	%f3, %f1, %f2;
	st.global.f32 	[%rd6], %f3;
$L__BB0_2:
	ret;

}


// ===== COMPILED SASS (sm_100) =====

	.target	sm_100

	.elftype	@"ET_EXEC"


//--------------------- .note.nv.tkinfo           --------------------------
	.section	.note.nv.tkinfo,"",@"SHT_NOTE"
	.sectionflags	@"SHF_NOTE_NV_TKINFO"
	.tkinfo
        /*0018*/ 	.word	0x00000002
        /*0030*/ 	.string	""
        /*0030*/ 	.string	"ptxas"
        /*0030*/ 	.string	"Cuda compilation tools, release 13.0, V13.0.88"
        /*0030*/ 	.string	"Build cuda_13.0.r13.0/compiler.36424714_0"
        /*0030*/ 	.string	"-arch sm_100 -m 64 "



//--------------------- .note.nv.cuinfo           --------------------------
	.section	.note.nv.cuinfo,"",@"SHT_NOTE"
	.sectionflags	@"SHF_NOTE_NV_CUINFO"
        /*0018*/ 	.short	0x0002
        /*001a*/ 	.short	0x0064
        /*001c*/ 	.short	0x0082
	.zero		2


//--------------------- .nv.info                  --------------------------
	.section	.nv.info,"",@"SHT_CUDA_INFO"
	.align	4


	//----- nvinfo : EIATTR_REGCOUNT
	.align		4
        /*0000*/ 	.byte	0x04, 0x2f
        /*0002*/ 	.short	(.L_1 - .L_0)
	.align		4
.L_0:
        /*0004*/ 	.word	index@(_Z15MatrixSummationPfS_i)
        /*0008*/ 	.word	0x0000000a


	//----- nvinfo : EIATTR_FRAME_SIZE
	.align		4
.L_1:
        /*000c*/ 	.byte	0x04, 0x11
        /*000e*/ 	.short	(.L_3 - .L_2)
	.align		4
.L_2:
        /*0010*/ 	.word	index@(_Z15MatrixSummationPfS_i)
        /*0014*/ 	.word	0x00000000


	//----- nvinfo : EIATTR_MIN_STACK_SIZE
	.align		4
.L_3:
        /*0018*/ 	.byte	0x04, 0x12
        /*001a*/ 	.short	(.L_5 - .L_4)
	.align		4
.L_4:
        /*001c*/ 	.word	index@(_Z15MatrixSummationPfS_i)
        /*0020*/ 	.word	0x00000000
.L_5:


//--------------------- .nv.compat                --------------------------
	.section	.nv.compat,"",@"SHT_CUDA_COMPAT_INFO"
	.align	4
        /*0000*/ 	.byte	0x02, 0x09, 0x00, 0x00, 0x02, 0x02, 0x01, 0x00, 0x02, 0x05, 0x05, 0x00, 0x03, 0x07, 0x01, 0x01
        /*0010*/ 	.byte	0x02, 0x03, 0x00, 0x00, 0x02, 0x06, 0x01, 0x00, 0x04, 0x0b, 0x08, 0x00, 0x09, 0x00, 0x00, 0x00
        /*0020*/ 	.byte	0x00, 0x00, 0x00, 0x00


//--------------------- .nv.info._Z15MatrixSummationPfS_i --------------------------
	.section	.nv.info._Z15MatrixSummationPfS_i,"",@"SHT_CUDA_INFO"
	.sectionflags	@""
	.align	4


	//----- nvinfo : EIATTR_CUDA_API_VERSION
	.align		4
        /*0000*/ 	.byte	0x04, 0x37
        /*0002*/ 	.short	(.L_7 - .L_6)
.L_6:
        /*0004*/ 	.word	0x00000082


	//----- nvinfo : EIATTR_KPARAM_INFO
	.align		4
.L_7:
        /*0008*/ 	.byte	0x04, 0x17
        /*000a*/ 	.short	(.L_9 - .L_8)
.L_8:
        /*000c*/ 	.word	0x00000000
        /*0010*/ 	.short	0x0002
        /*0012*/ 	.short	0x0010
        /*0014*/ 	.byte	0x00, 0xf0, 0x11, 0x00


	//----- nvinfo : EIATTR_KPARAM_INFO
	.align		4
.L_9:
        /*0018*/ 	.byte	0x04, 0x17
        /*001a*/ 	.short	(.L_11 - .L_10)
.L_10:
        /*001c*/ 	.word	0x00000000
        /*0020*/ 	.short	0x0001
        /*0022*/ 	.short	0x0008
        /*0024*/ 	.byte	0x00, 0xf5, 0x21, 0x00


	//----- nvinfo : EIATTR_KPARAM_INFO
	.align		4
.L_11:
        /*0028*/ 	.byte	0x04, 0x17
        /*002a*/ 	.short	(.L_13 - .L_12)
.L_12:
        /*002c*/ 	.word	0x00000000
        /*0030*/ 	.short	0x0000
        /*0032*/ 	.short	0x0000
        /*0034*/ 	.byte	0x00, 0xf5, 0x21, 0x00


	//----- nvinfo : EIATTR_SPARSE_MMA_MASK
	.align		4
.L_13:
        /*0038*/ 	.byte	0x03, 0x50
        /*003a*/ 	.short	0x0000


	//----- nvinfo : EIATTR_MAXREG_COUNT
	.align		4
        /*003c*/ 	.byte	0x03, 0x1b
        /*003e*/ 	.short	0x00ff


	//----- nvinfo : EIATTR_MERCURY_ISA_VERSION
	.align		4
        /*0040*/ 	.byte	0x03, 0x5f
        /*0042*/ 	.short	0x0101


	//----- nvinfo : EIATTR_VRC_CTA_INIT_COUNT
	.align		4
        /*0044*/ 	.byte	0x02, 0x4a
	.zero		1
	.zero		1


	//----- nvinfo : EIATTR_EXIT_INSTR_OFFSETS
	.align		4
        /*0048*/ 	.byte	0x04, 0x1c
        /*004a*/ 	.short	(.L_15 - .L_14)


	//   ....[0]....
.L_14:
        /*004c*/ 	.word	0x00000070


	//   ....[1]....
        /*0050*/ 	.word	0x00000110


	//----- nvinfo : EIATTR_CBANK_PARAM_SIZE
	.align		4
.L_15:
        /*0054*/ 	.byte	0x03, 0x19
        /*0056*/ 	.short	0x0014


	//----- nvinfo : EIATTR_PARAM_CBANK
	.align		4
        /*0058*/ 	.byte	0x04, 0x0a
        /*005a*/ 	.short	(.L_17 - .L_16)
	.align		4
.L_16:
        /*005c*/ 	.word	index@(.nv.constant0._Z15MatrixSummationPfS_i)
        /*0060*/ 	.short	0x0380
        /*0062*/ 	.short	0x0014


	//----- nvinfo : EIATTR_SW_WAR
	.align		4
.L_17:
        /*0064*/ 	.byte	0x04, 0x36
        /*0066*/ 	.short	(.L_19 - .L_18)
.L_18:
        /*0068*/ 	.word	0x00000008
.L_19:


//--------------------- .nv.callgraph             --------------------------
	.section	.nv.callgraph,"",@"SHT_CUDA_CALLGRAPH"
	.align	4
	.sectionentsize	8
	.align		4
        /*0000*/ 	.word	0x00000000
	.align		4
        /*0004*/ 	.word	0xffffffff
	.align		4
        /*0008*/ 	.word	0x00000000
	.align		4
        /*000c*/ 	.word	0xfffffffe
	.align		4
        /*0010*/ 	.word	0x00000000
	.align		4
        /*0014*/ 	.word	0xfffffffd
	.align		4
        /*0018*/ 	.word	0x00000000
	.align		4
        /*001c*/ 	.word	0xfffffffc


//--------------------- .text._Z15MatrixSummationPfS_i --------------------------
	.section	.text._Z15MatrixSummationPfS_i,"ax",@progbits
	.align	128
        .global         _Z15MatrixSummationPfS_i
        .type           _Z15MatrixSummationPfS_i,@function
        .size           _Z15MatrixSummationPfS_i,(.L_x_1 - _Z15MatrixSummationPfS_i)
        .other          _Z15MatrixSummationPfS_i,@"STO_CUDA_ENTRY STV_DEFAULT"
_Z15MatrixSummationPfS_i:
.text._Z15MatrixSummationPfS_i:
[----:B------:R-:W-:Y:S01]  /*0000*/  LDC R1, c[0x0][0x37c] ;  /* 0x0000df00ff017b82 */ /* 0x000fe20000000800 */
[----:B------:R-:W0:Y:S07]  /*0010*/  S2R R0, SR_TID.X ;  /* 0x0000000000007919 */ /* 0x000e2e0000002100 */
[----:B------:R-:W0:Y:S01]  /*0020*/  S2UR UR4, SR_CTAID.X ;  /* 0x00000000000479c3 */ /* 0x000e220000002500 */
[----:B------:R-:W1:Y:S07]  /*0030*/  LDCU UR5, c[0x0][0x390] ;  /* 0x00007200ff0577ac */ /* 0x000e6e0008000800 */
[----:B------:R-:W0:Y:S02]  /*0040*/  LDC R7, c[0x0][0x360] ;  /* 0x0000d800ff077b82 */ /* 0x000e240000000800 */
[----:B0-----:R-:W-:-:S05]  /*0050*/  IMAD R7, R7, UR4, R0 ;  /* 0x0000000407077c24 */ /* 0x001fca000f8e0200 */
[----:B-1----:R-:W-:-:S13]  /*0060*/  ISETP.GE.AND P0, PT, R7, UR5, PT ;  /* 0x0000000507007c0c */ /* 0x002fda000bf06270 */
[----:B------:R-:W-:Y:S05]  /*0070*/  @P0 EXIT ;  /* 0x000000000000094d */ /* 0x000fea0003800000 */
[----:B------:R-:W0:Y:S01]  /*0080*/  LDC.64 R4, c[0x0][0x388] ;  /* 0x0000e200ff047b82 */ /* 0x000e220000000a00 */
[----:B------:R-:W1:Y:S07]  /*0090*/  LDCU.64 UR4, c[0x0][0x358] ;  /* 0x00006b00ff0477ac */ /* 0x000e6e0008000a00 */
[----:B------:R-:W2:Y:S01]  /*00a0*/  LDC.64 R2, c[0x0][0x380] ;  /* 0x0000e000ff027b82 */ /* 0x000ea20000000a00 */
[----:B0-----:R-:W-:-:S06]  /*00b0*/  IMAD.WIDE R4, R7, 0x4, R4 ;  /* 0x0000000407047825 */ /* 0x001fcc00078e0204 */
[----:B-1----:R-:W3:Y:S01]  /*00c0*/  LDG.E R5, desc[UR4][R4.64] ;  /* 0x0000000404057981 */ /* 0x002ee2000c1e1900 */
[----:B--2---:R-:W-:-:S05]  /*00d0*/  IMAD.WIDE R2, R7, 0x4, R2 ;  /* 0x0000000407027825 */ /* 0x004fca00078e0202 */
[----:B------:R-:W3:Y:S02]  /*00e0*/  LDG.E R0, desc[UR4][R2.64] ;  /* 0x0000000402007981 */ /* 0x000ee4000c1e1900 */
[----:B---3--:R-:W-:-:S05]  /*00f0*/  FADD R7, R0, R5 ;  /* 0x0000000500077221 */ /* 0x008fca0000000000 */
[----:B------:R-:W-:Y:S01]  /*0100*/  STG.E desc[UR4][R2.64], R7 ;  /* 0x0000000702007986 */ /* 0x000fe2000c101904 */
[----:B------:R-:W-:Y:S05]  /*0110*/  EXIT ;  /* 0x000000000000794d */ /* 0x000fea0003800000 */
.L_x_0:
[----:B------:R-:W-:-:S00]  /*0120*/  BRA `(.L_x_0) ;  /* 0xfffffffc00fc7947 */ /* 0x000fc0000383ffff */
[----:B------:R-:W-:-:S00]  /*0130*/  NOP ;  /* 0x0000000000007918 */ /* 0x000fc00000000000 */
        /* <DEDUP_REMOVED lines=12> */
.L_x_1:


//--------------------- .nv.shared.reserved.0     --------------------------
	.section	.nv.shared.reserved.0,"aw",@nobits
	.weak		__nv_reservedSMEM_offset_0_alias
	.size		__nv_reservedSMEM_offset_0_alias, 0, 64
	.other		__nv_reservedSMEM_offset_0_alias,@"STO_CUDA_RESERVED_SHARED STV_DEFAULT"
__nv_reservedSMEM_offset_0_alias:
	.zero		0
	.zero		64


//--------------------- .nv.constant0._Z15MatrixSummationPfS_i --------------------------
	.section	.nv.constant0._Z15MatrixSummationPfS_i,"a",@progbits
	.sectionflags	@""
	.align	4
.nv.constant0._Z15MatrixSummationPfS_i:
	.zero		916


//--------------------- SYMBOLS --------------------------

	.type		.nv.reservedSmem.offset0,@object
	.size		.nv.reservedSmem.offset0,0x4
